//
// Generated by NVIDIA NVVM Compiler
//
// Compiler Build ID: CL-36424714
// Cuda compilation tools, release 13.0, V13.0.88
// Based on NVVM 20.0.0
//

.version 9.0
.target sm_100
.address_size 64

	// .globl	_Z17helloWorldFromGPUv
.extern .func  (.param .b32 func_retval0) vprintf
(
	.param .b64 vprintf_param_0,
	.param .b64 vprintf_param_1
)
;
.global .align 1 .b8 $str[37] = {72, 101, 108, 108, 111, 32, 87, 111, 114, 108, 100, 32, 102, 114, 111, 109, 32, 71, 80, 85, 33, 32, 116, 104, 114, 101, 97, 100, 32, 105, 100, 32, 32, 37, 100, 10};

.visible .entry _Z17helloWorldFromGPUv()
{
	.local .align 8 .b8 	__local_depot0[8];
	.reg .b64 	%SP;
	.reg .b64 	%SPL;
	.reg .b32 	%r<4>;
	.reg .b64 	%rd<5>;

	mov.u64 	%SPL, __local_depot0;
	cvta.local.u64 	%SP, %SPL;
	add.u64 	%rd1, %SP, 0;
	add.u64 	%rd2, %SPL, 0;
	mov.u32 	%r1, %tid.x;
	st.local.u32 	[%rd2], %r1;
	mov.u64 	%rd3, $str;
	cvta.global.u64 	%rd4, %rd3;
	{ // callseq 0, 0
	.param .b64 param0;
	st.param.b64 	[param0], %rd4;
	.param .b64 param1;
	st.param.b64 	[param1], %rd1;
	.param .b32 retval0;
	call.uni (retval0), 
	vprintf, 
	(
	param0, 
	param1
	);
	ld.param.b32 	%r2, [retval0];
	} // callseq 0
	ret;

}


// ===== COMPILED SASS (sm_100) =====

	.target	sm_100

	.elftype	@"ET_EXEC"


//--------------------- .note.nv.tkinfo           --------------------------
	.section	.note.nv.tkinfo,"",@"SHT_NOTE"
	.sectionflags	@"SHF_NOTE_NV_TKINFO"
	.tkinfo
        /*0018*/ 	.word	0x00000002
        /*0030*/ 	.string	""
        /*0030*/ 	.string	"ptxas"
        /*0030*/ 	.string	"Cuda compilation tools, release 13.0, V13.0.88"
        /*0030*/ 	.string	"Build cuda_13.0.r13.0/compiler.36424714_0"
        /*0030*/ 	.string	"-arch sm_100 -m 64 "



//--------------------- .note.nv.cuinfo           --------------------------
	.section	.note.nv.cuinfo,"",@"SHT_NOTE"
	.sectionflags	@"SHF_NOTE_NV_CUINFO"
        /*0018*/ 	.short	0x0002
        /*001a*/ 	.short	0x0064
        /*001c*/ 	.short	0x0082
	.zero		2


//--------------------- .nv.info                  --------------------------
	.section	.nv.info,"",@"SHT_CUDA_INFO"
	.align	4


	//----- nvinfo : EIATTR_REGCOUNT
	.align		4
        /*0000*/ 	.byte	0x04, 0x2f
        /*0002*/ 	.short	(.L_2 - .L_1)
	.align		4
.L_1:
        /*0004*/ 	.word	index@(_Z17helloWorldFromGPUv)
        /*0008*/ 	.word	0x00000018


	//----- nvinfo : EIATTR_FRAME_SIZE
	.align		4
.L_2:
        /*000c*/ 	.byte	0x04, 0x11
        /*000e*/ 	.short	(.L_4 - .L_3)
	.align		4
.L_3:
        /*0010*/ 	.word	index@(_Z17helloWorldFromGPUv)
        /*0014*/ 	.word	0x00000008


	//----- nvinfo : EIATTR_MIN_STACK_SIZE
	.align		4
.L_4:
        /*0018*/ 	.byte	0x04, 0x12
        /*001a*/ 	.short	(.L_6 - .L_5)
	.align		4
.L_5:
        /*001c*/ 	.word	index@(_Z17helloWorldFromGPUv)
        /*0020*/ 	.word	0x00000008
.L_6:


//--------------------- .nv.compat                --------------------------
	.section	.nv.compat,"",@"SHT_CUDA_COMPAT_INFO"
	.align	4
        /*0000*/ 	.byte	0x02, 0x09, 0x00, 0x00, 0x02, 0x02, 0x01, 0x00, 0x02, 0x05, 0x05, 0x00, 0x03, 0x07, 0x01, 0x01
        /*0010*/ 	.byte	0x02, 0x03, 0x00, 0x00, 0x02, 0x06, 0x01, 0x00, 0x04, 0x0b, 0x08, 0x00, 0x09, 0x00, 0x00, 0x00
        /*0020*/ 	.byte	0x00, 0x00, 0x00, 0x00


//--------------------- .nv.info._Z17helloWorldFromGPUv --------------------------
	.section	.nv.info._Z17helloWorldFromGPUv,"",@"SHT_CUDA_INFO"
	.sectionflags	@""
	.align	4


	//----- nvinfo : EIATTR_CUDA_API_VERSION
	.align		4
        /*0000*/ 	.byte	0x04, 0x37
        /*0002*/ 	.short	(.L_8 - .L_7)
.L_7:
        /*0004*/ 	.word	0x00000082


	//----- nvinfo : EIATTR_SPARSE_MMA_MASK
	.align		4
.L_8:
        /*0008*/ 	.byte	0x03, 0x50
        /*000a*/ 	.short	0x0000


	//----- nvinfo : EIATTR_MAXREG_COUNT
	.align		4
        /*000c*/ 	.byte	0x03, 0x1b
        /*000e*/ 	.short	0x00ff


	//----- nvinfo : EIATTR_EXTERNS
	.align		4
        /*0010*/ 	.byte	0x04, 0x0f
        /*0012*/ 	.short	(.L_10 - .L_9)


	//   ....[0]....
	.align		4
.L_9:
        /*0014*/ 	.word	index@(vprintf)


	//----- nvinfo : EIATTR_MERCURY_ISA_VERSION
	.align		4
.L_10:
        /*0018*/ 	.byte	0x03, 0x5f
        /*001a*/ 	.short	0x0101


	//----- nvinfo : EIATTR_VRC_CTA_INIT_COUNT
	.align		4
        /*001c*/ 	.byte	0x02, 0x4a
	.zero		1
	.zero		1


	//----- nvinfo : EIATTR_SYSCALL_OFFSETS
	.align		4
        /*0020*/ 	.byte	0x04, 0x46
        /*0022*/ 	.short	(.L_12 - .L_11)


	//   ....[0]....
.L_11:
        /*0024*/ 	.word	0x000000e0


	//----- nvinfo : EIATTR_EXIT_INSTR_OFFSETS
	.align		4
.L_12:
        /*0028*/ 	.byte	0x04, 0x1c
        /*002a*/ 	.short	(.L_14 - .L_13)


	//   ....[0]....
.L_13:
        /*002c*/ 	.word	0x000000f0


	//----- nvinfo : EIATTR_SW_WAR
	.align		4
.L_14:
        /*0030*/ 	.byte	0x04, 0x36
        /*0032*/ 	.short	(.L_16 - .L_15)
.L_15:
        /*0034*/ 	.word	0x00000008
.L_16:


//--------------------- .nv.callgraph             --------------------------
	.section	.nv.callgraph,"",@"SHT_CUDA_CALLGRAPH"
	.align	4
	.sectionentsize	8
	.align		4
        /*0000*/ 	.word	0x00000000
	.align		4
        /*0004*/ 	.word	0xffffffff
	.align		4
        /*0008*/ 	.word	index@(_Z17helloWorldFromGPUv)
	.align		4
        /*000c*/ 	.word	index@(vprintf)
	.align		4
        /*0010*/ 	.word	0x00000000
	.align		4
        /*0014*/ 	.word	0xfffffffe
	.align		4
        /*0018*/ 	.word	0x00000000
	.align		4
        /*001c*/ 	.word	0xfffffffd
	.align		4
        /*0020*/ 	.word	0x00000000
	.align		4
        /*0024*/ 	.word	0xfffffffc


//--------------------- .nv.constant4             --------------------------
	.section	.nv.constant4,"a",@progbits
	.align	8
	.align		8
.nv.constant4:
        /*0000*/ 	.dword	vprintf
	.align		8
        /*0008*/ 	.dword	$str


//--------------------- .text._Z17helloWorldFromGPUv --------------------------
	.section	.text._Z17helloWorldFromGPUv,"ax",@progbits
	.align	128
        .global         _Z17helloWorldFromGPUv
        .type           _Z17helloWorldFromGPUv,@function
        .size           _Z17helloWorldFromGPUv,(.L_x_2 - _Z17helloWorldFromGPUv)
        .other          _Z17helloWorldFromGPUv,@"STO_CUDA_ENTRY STV_DEFAULT"
_Z17helloWorldFromGPUv:
.text._Z17helloWorldFromGPUv:
[----:B------:R-:W0:Y:S01]  /*0000*/  LDC R1, c[0x0][0x37c] ;  /* 0x0000df00ff017b82 */ /* 0x000e220000000800 */
[----:B------:R-:W1:Y:S01]  /*0010*/  S2R R8, SR_TID.X ;  /* 0x0000000000087919 */ /* 0x000e620000002100 */
[----:B0-----:R-:W-:Y:S01]  /*0020*/  VIADD R1, R1, 0xfffffff8 ;  /* 0xfffffff801017836 */ /* 0x001fe20000000000 */
[----:B------:R-:W-:Y:S01]  /*0030*/  MOV R0, 0x0 ;  /* 0x0000000000007802 */ /* 0x000fe20000000f00 */
[----:B------:R-:W0:Y:S04]  /*0040*/  LDCU UR4, c[0x0][0x2f8] ;  /* 0x00005f00ff0477ac */ /* 0x000e280008000800 */
[----:B------:R2:W3:Y:S01]  /*0050*/  LDC.64 R2, c[0x4][R0] ;  /* 0x0100000000027b82 */ /* 0x0004e20000000a00 */
[----:B------:R-:W4:Y:S01]  /*0060*/  LDCU.64 UR6, c[0x4][0x8] ;  /* 0x01000100ff0677ac */ /* 0x000f220008000a00 */
[----:B------:R-:W5:Y:S01]  /*0070*/  LDCU UR5, c[0x0][0x2fc] ;  /* 0x00005f80ff0577ac */ /* 0x000f620008000800 */
[----:B0-----:R-:W-:Y:S01]  /*0080*/  IADD3 R6, P0, PT, R1, UR4, RZ ;  /* 0x0000000401067c10 */ /* 0x001fe2000ff1e0ff */
[----:B----4-:R-:W-:Y:S01]  /*0090*/  IMAD.U32 R4, RZ, RZ, UR6 ;  /* 0x00000006ff047e24 */ /* 0x010fe2000f8e00ff */
[----:B------:R-:W-:-:S03]  /*00a0*/  MOV R5, UR7 ;  /* 0x0000000700057c02 */ /* 0x000fc60008000f00 */
[----:B-----5:R-:W-:Y:S01]  /*00b0*/  IMAD.X R7, RZ, RZ, UR5, P0 ;  /* 0x00000005ff077e24 */ /* 0x020fe200080e06ff */
[----:B-1----:R2:W-:Y:S07]  /*00c0*/  STL [R1], R8 ;  /* 0x0000000801007387 */ /* 0x0025ee0000100800 */
[----:B------:R-:W-:-:S07]  /*00d0*/  LEPC R20, `(.L_x_0) ;  /* 0x000000001014794e */ /* 0x000fce0000000000 */
[----:B--23--:R-:W-:Y:S05]  /*00e0*/  CALL.ABS.NOINC R2 ;  /* 0x0000000002007343 */ /* 0x00cfea0003c00000 */
.L_x_0:
[----:B------:R-:W-:Y:S05]  /*00f0*/  EXIT ;  /* 0x000000000000794d */ /* 0x000fea0003800000 */
.L_x_1:
[----:B------:R-:W-:-:S00]  /*0100*/  BRA `(.L_x_1) ;  /* 0xfffffffc00fc7947 */ /* 0x000fc0000383ffff */
[----:B------:R-:W-:-:S00]  /*0110*/  NOP ;  /* 0x0000000000007918 */ /* 0x000fc00000000000 */
        /* <DEDUP_REMOVED lines=14> */
.L_x_2:


//--------------------- .nv.global.init           --------------------------
	.section	.nv.global.init,"aw",@progbits
.nv.global.init:
	.type		$str,@object
	.size		$str,(.L_0 - $str)
$str:
        /*0000*/ 	.byte	0x48, 0x65, 0x6c, 0x6c, 0x6f, 0x20, 0x57, 0x6f, 0x72, 0x6c, 0x64, 0x20, 0x66, 0x72, 0x6f, 0x6d
        /*0010*/ 	.byte	0x20, 0x47, 0x50, 0x55, 0x21, 0x20, 0x74, 0x68, 0x72, 0x65, 0x61, 0x64, 0x20, 0x69, 0x64, 0x20
        /*0020*/ 	.byte	0x20, 0x25, 0x64, 0x0a, 0x00
.L_0:


//--------------------- .nv.shared.reserved.0     --------------------------
	.section	.nv.shared.reserved.0,"aw",@nobits
	.weak		__nv_reservedSMEM_offset_0_alias
	.size		__nv_reservedSMEM_offset_0_alias, 0, 64
	.other		__nv_reservedSMEM_offset_0_alias,@"STO_CUDA_RESERVED_SHARED STV_DEFAULT"
__nv_reservedSMEM_offset_0_alias:
	.zero		0
	.zero		64


//--------------------- .nv.constant0._Z17helloWorldFromGPUv --------------------------
	.section	.nv.constant0._Z17helloWorldFromGPUv,"a",@progbits
	.sectionflags	@""
	.align	4
.nv.constant0._Z17helloWorldFromGPUv:
	.zero		896


//--------------------- SYMBOLS --------------------------

	.type		.nv.reservedSmem.offset0,@object
	.size		.nv.reservedSmem.offset0,0x4
	.type		vprintf,@function
